	.headerflags	@"EF_CUDA_TEXMODE_UNIFIED EF_CUDA_64BIT_ADDRESS EF_CUDA_ACCELERATORS EF_CUDA_SM90 EF_CUDA_VIRTUAL_SM(EF_CUDA_SM90)"
	.elftype	@"ET_EXEC"


//--------------------- .nv.info                  --------------------------
	.section	.nv.info,"",@"SHT_CUDA_INFO"
	.align	4


	//----- nvinfo : EIATTR_REGCOUNT
	.align		4
        /*0000*/ 	.byte	0x04, 0x2f
        /*0002*/ 	.short	(.L_1 - .L_0)
	.align		4
.L_0:
        /*0004*/ 	.word	index@(triton_poi_fused_div_sub_2)
        /*0008*/ 	.word	0x00000020


	//----- nvinfo : EIATTR_MIN_STACK_SIZE
	.align		4
.L_1:
        /*000c*/ 	.byte	0x04, 0x12
        /*000e*/ 	.short	(.L_3 - .L_2)
	.align		4
.L_2:
        /*0010*/ 	.word	index@(triton_poi_fused_div_sub_2)
        /*0014*/ 	.word	0x00000000


	//----- nvinfo : EIATTR_FRAME_SIZE
	.align		4
.L_3:
        /*0018*/ 	.byte	0x04, 0x11
        /*001a*/ 	.short	(.L_5 - .L_4)
	.align		4
.L_4:
        /*001c*/ 	.word	index@(triton_poi_fused_div_sub_2)
        /*0020*/ 	.word	0x00000000


	//----- nvinfo : EIATTR_MIN_STACK_SIZE
	.align		4
.L_5:
        /*0024*/ 	.byte	0x04, 0x12
        /*0026*/ 	.short	(.L_7 - .L_6)
	.align		4
.L_6:
        /*0028*/ 	.word	index@(triton_poi_fused_div_sub_2)
        /*002c*/ 	.word	0x00000000
.L_7:


//--------------------- .nv.info.triton_poi_fused_div_sub_2 --------------------------
	.section	.nv.info.triton_poi_fused_div_sub_2,"",@"SHT_CUDA_INFO"
	.sectionflags	@""
	.align	4


	//----- nvinfo : EIATTR_CUDA_API_VERSION
	.align		4
        /*0000*/ 	.byte	0x04, 0x37
        /*0002*/ 	.short	(.L_9 - .L_8)
.L_8:
        /*0004*/ 	.word	0x0000007c


	//----- nvinfo : EIATTR_KPARAM_INFO
	.align		4
.L_9:
        /*0008*/ 	.byte	0x04, 0x17
        /*000a*/ 	.short	(.L_11 - .L_10)
.L_10:
        /*000c*/ 	.word	0x00000000
        /*0010*/ 	.short	0x0005
        /*0012*/ 	.short	0x0024
        /*0014*/ 	.byte	0x00, 0xf0, 0x11, 0x00


	//----- nvinfo : EIATTR_KPARAM_INFO
	.align		4
.L_11:
        /*0018*/ 	.byte	0x04, 0x17
        /*001a*/ 	.short	(.L_13 - .L_12)
.L_12:
        /*001c*/ 	.word	0x00000000
        /*0020*/ 	.short	0x0004
        /*0022*/ 	.short	0x0020
        /*0024*/ 	.byte	0x00, 0xf0, 0x11, 0x00


	//----- nvinfo : EIATTR_KPARAM_INFO
	.align		4
.L_13:
        /*0028*/ 	.byte	0x04, 0x17
        /*002a*/ 	.short	(.L_15 - .L_14)
.L_14:
        /*002c*/ 	.word	0x00000000
        /*0030*/ 	.short	0x0003
        /*0032*/ 	.short	0x0018
        /*0034*/ 	.byte	0x00, 0xf4, 0x21, 0x00


	//----- nvinfo : EIATTR_KPARAM_INFO
	.align		4
.L_15:
        /*0038*/ 	.byte	0x04, 0x17
        /*003a*/ 	.short	(.L_17 - .L_16)
.L_16:
        /*003c*/ 	.word	0x00000000
        /*0040*/ 	.short	0x0002
        /*0042*/ 	.short	0x0010
        /*0044*/ 	.byte	0x00, 0xf4, 0x21, 0x00


	//----- nvinfo : EIATTR_KPARAM_INFO
	.align		4
.L_17:
        /*0048*/ 	.byte	0x04, 0x17
        /*004a*/ 	.short	(.L_19 - .L_18)
.L_18:
        /*004c*/ 	.word	0x00000000
        /*0050*/ 	.short	0x0001
        /*0052*/ 	.short	0x0008
        /*0054*/ 	.byte	0x00, 0xf4, 0x21, 0x00


	//----- nvinfo : EIATTR_KPARAM_INFO
	.align		4
.L_19:
        /*0058*/ 	.byte	0x04, 0x17
        /*005a*/ 	.short	(.L_21 - .L_20)
.L_20:
        /*005c*/ 	.word	0x00000000
        /*0060*/ 	.short	0x0000
        /*0062*/ 	.short	0x0000
        /*0064*/ 	.byte	0x00, 0xf4, 0x21, 0x00


	//----- nvinfo : EIATTR_SPARSE_MMA_MASK
	.align		4
.L_21:
        /*0068*/ 	.byte	0x03, 0x50
        /*006a*/ 	.short	0x0000


	//----- nvinfo : EIATTR_MAXREG_COUNT
	.align		4
        /*006c*/ 	.byte	0x03, 0x1b
        /*006e*/ 	.short	0x00ff


	//----- nvinfo : EIATTR_EXIT_INSTR_OFFSETS
	.align		4
        /*0070*/ 	.byte	0x04, 0x1c
        /*0072*/ 	.short	(.L_23 - .L_22)


	//   ....[0]....
.L_22:
        /*0074*/ 	.word	0x00000c90


	//   ....[1]....
        /*0078*/ 	.word	0x00000d30


	//----- nvinfo : EIATTR_REQNTID
	.align		4
.L_23:
        /*007c*/ 	.byte	0x04, 0x10
        /*007e*/ 	.short	(.L_25 - .L_24)
.L_24:
        /*0080*/ 	.word	0x00000080
        /*0084*/ 	.word	0x00000001
        /*0088*/ 	.word	0x00000001


	//----- nvinfo : EIATTR_CBANK_PARAM_SIZE
	.align		4
.L_25:
        /*008c*/ 	.byte	0x03, 0x19
        /*008e*/ 	.short	0x0028


	//----- nvinfo : EIATTR_PARAM_CBANK
	.align		4
        /*0090*/ 	.byte	0x04, 0x0a
        /*0092*/ 	.short	(.L_27 - .L_26)
	.align		4
.L_26:
        /*0094*/ 	.word	index@(.nv.constant0.triton_poi_fused_div_sub_2)
        /*0098*/ 	.short	0x0210
        /*009a*/ 	.short	0x0028


	//----- nvinfo : EIATTR_SW_WAR
	.align		4
.L_27:
        /*009c*/ 	.byte	0x04, 0x36
        /*009e*/ 	.short	(.L_29 - .L_28)
.L_28:
        /*00a0*/ 	.word	0x00000008
.L_29:


//--------------------- .nv.callgraph             --------------------------
	.section	.nv.callgraph,"",@"SHT_CUDA_CALLGRAPH"
	.align	4
	.sectionentsize	8
	.align		4
        /*0000*/ 	.word	0x00000000
	.align		4
        /*0004*/ 	.word	0xffffffff
	.align		4
        /*0008*/ 	.word	0x00000000
	.align		4
        /*000c*/ 	.word	0xfffffffe
	.align		4
        /*0010*/ 	.word	0x00000000
	.align		4
        /*0014*/ 	.word	0xfffffffd
	.align		4
        /*0018*/ 	.word	0x00000000
	.align		4
        /*001c*/ 	.word	0xfffffffc


//--------------------- .text.triton_poi_fused_div_sub_2 --------------------------
	.section	.text.triton_poi_fused_div_sub_2,"ax",@progbits
	.sectionflags	@"SHF_BARRIERS=1"
	.align	128
        .global         triton_poi_fused_div_sub_2
        .type           triton_poi_fused_div_sub_2,@function
        .size           triton_poi_fused_div_sub_2,(.L_x_1 - triton_poi_fused_div_sub_2)
        .other          triton_poi_fused_div_sub_2,@"STO_CUDA_ENTRY STV_DEFAULT"
triton_poi_fused_div_sub_2:
.text.triton_poi_fused_div_sub_2:
[----:B------:R-:W0:Y:S01]  /*0000*/  LDC R1, c[0x0][0x28] ;  /* 0x00000a00ff017b82 */ /* 0x000e220000000800 */
[----:B------:R-:W1:Y:S07]  /*0010*/  S2R R0, SR_TID.X ;  /* 0x0000000000007919 */ /* 0x000e6e0000002100 */
[----:B------:R-:W2:Y:S01]  /*0020*/  S2UR UR4, SR_CTAID.Y ;  /* 0x00000000000479c3 */ /* 0x000ea20000002600 */
[----:B------:R-:W-:Y:S01]  /*0030*/  HFMA2.MMA R14, -RZ, RZ, 0, 0 ;  /* 0x00000000ff0e7435 */ /* 0x000fe200000001ff */
[----:B------:R-:W-:Y:S01]  /*0040*/  ULDC.64 UR8, c[0x0][0x208] ;  /* 0x0000820000087ab9 */ /* 0x000fe20000000a00 */
[----:B------:R-:W3:Y:S05]  /*0050*/  S2R R13, SR_CTAID.X ;  /* 0x00000000000d7919 */ /* 0x000eea0000002500 */
[----:B------:R-:W4:Y:S08]  /*0060*/  LDC.64 R6, c[0x0][0x220] ;  /* 0x00008800ff067b82 */ /* 0x000f300000000a00 */
[----:B------:R-:W5:Y:S01]  /*0070*/  LDC.64 R4, c[0x0][0x218] ;  /* 0x00008600ff047b82 */ /* 0x000f620000000a00 */
[----:B--2---:R-:W-:Y:S01]  /*0080*/  USHF.L.U32 UR4, UR4, 0x4, URZ ;  /* 0x0000000404047899 */ /* 0x004fe2000800063f */
[----:B-1----:R-:W-:-:S04]  /*0090*/  SHF.R.U32.HI R2, RZ, 0x4, R0 ;  /* 0x00000004ff027819 */ /* 0x002fc80000011600 */
[----:B------:R-:W-:-:S04]  /*00a0*/  SGXT.U32 R2, R2, 0x3 ;  /* 0x000000030202781a */ /* 0x000fc80000000000 */
[----:B------:R-:W-:-:S04]  /*00b0*/  LOP3.LUT R17, R2, UR4, RZ, 0xfc, !PT ;  /* 0x0000000402117c12 */ /* 0x000fc8000f8efcff */
[C---:B------:R-:W-:Y:S01]  /*00c0*/  ISETP.GE.AND P0, PT, R17.reuse, 0xc, PT ;  /* 0x0000000c1100780c */ /* 0x040fe20003f06270 */
[C---:B------:R-:W-:Y:S01]  /*00d0*/  IMAD.HI R2, R17.reuse, 0x55555556, RZ ;  /* 0x5555555611027827 */ /* 0x040fe200078e02ff */
[----:B------:R-:W-:-:S04]  /*00e0*/  LOP3.LUT R15, R17, 0x8, RZ, 0xfc, !PT ;  /* 0x00000008110f7812 */ /* 0x000fc800078efcff */
[----:B------:R-:W-:-:S05]  /*00f0*/  LEA.HI R2, R2, R2, RZ, 0x1 ;  /* 0x0000000202027211 */ /* 0x000fca00078f08ff */
[----:B------:R-:W-:Y:S02]  /*0100*/  IMAD R21, R2, -0x3, R17 ;  /* 0xfffffffd02157824 */ /* 0x000fe400078e0211 */
[----:B------:R-:W1:Y:S02]  /*0110*/  LDC.64 R2, c[0x0][0x210] ;  /* 0x00008400ff027b82 */ /* 0x000e640000000a00 */
[----:B----4-:R-:W-:-:S05]  /*0120*/  IMAD.WIDE R10, R21, 0x4, R6 ;  /* 0x00000004150a7825 */ /* 0x010fca00078e0206 */
[----:B------:R2:W4:Y:S01]  /*0130*/  @!P0 LDG.E.EL R14, desc[UR8][R10.64] ;  /* 0x000000080a0e8981 */ /* 0x000522000c2e1900 */
[----:B---3--:R-:W-:Y:S01]  /*0140*/  SHF.L.U32 R13, R13, 0x6, RZ ;  /* 0x000000060d0d7819 */ /* 0x008fe200000006ff */
[----:B------:R-:W-:Y:S01]  /*0150*/  IMAD.HI R9, R15, 0x55555556, RZ ;  /* 0x555555560f097827 */ /* 0x000fe200078e02ff */
[----:B------:R-:W-:Y:S01]  /*0160*/  SHF.L.U32 R18, R0, 0x2, RZ ;  /* 0x0000000200127819 */ /* 0x000fe200000006ff */
[----:B------:R-:W-:Y:S01]  /*0170*/  HFMA2.MMA R16, -RZ, RZ, 0, 0 ;  /* 0x00000000ff107435 */ /* 0x000fe200000001ff */
[----:B------:R-:W-:Y:S02]  /*0180*/  MOV R12, RZ ;  /* 0x000000ff000c7202 */ /* 0x000fe40000000f00 */
[----:B------:R-:W-:Y:S02]  /*0190*/  LOP3.LUT R18, R13, 0x3c, R18, 0xf8, !PT ;  /* 0x0000003c0d127812 */ /* 0x000fe400078ef812 */
[----:B------:R-:W-:Y:S02]  /*01a0*/  LEA.HI R20, R9, R9, RZ, 0x1 ;  /* 0x0000000909147211 */ /* 0x000fe400078f08ff */
[----:B------:R-:W-:-:S02]  /*01b0*/  CS2R R8, SRZ ;  /* 0x0000000000087805 */ /* 0x000fc4000001ff00 */
[----:B------:R-:W-:Y:S02]  /*01c0*/  LEA R23, R17, R18, 0xc ;  /* 0x0000001211177211 */ /* 0x000fe400078e60ff */
[----:B--2---:R-:W-:Y:S02]  /*01d0*/  CS2R R10, SRZ ;  /* 0x00000000000a7805 */ /* 0x004fe4000001ff00 */
[----:B------:R-:W-:Y:S01]  /*01e0*/  ISETP.GE.AND P1, PT, R15, 0xc, PT ;  /* 0x0000000c0f00780c */ /* 0x000fe20003f26270 */
[----:B------:R-:W-:Y:S02]  /*01f0*/  IMAD R29, R20, -0x3, R15 ;  /* 0xfffffffd141d7824 */ /* 0x000fe400078e020f */
[----:B-----5:R-:W-:-:S04]  /*0200*/  IMAD.WIDE R20, R21, 0x4, R4 ;  /* 0x0000000415147825 */ /* 0x020fc800078e0204 */
[----:B-1----:R-:W-:Y:S01]  /*0210*/  IMAD.WIDE R22, R23, 0x4, R2 ;  /* 0x0000000417167825 */ /* 0x002fe200078e0202 */
[----:B------:R1:W2:Y:S03]  /*0220*/  @!P0 LDG.E.EL R12, desc[UR8][R20.64] ;  /* 0x00000008140c8981 */ /* 0x0002a6000c2e1900 */
[----:B------:R-:W-:Y:S01]  /*0230*/  IMAD.WIDE R24, R29, 0x4, R6 ;  /* 0x000000041d187825 */ /* 0x000fe200078e0206 */
[----:B------:R-:W2:Y:S01]  /*0240*/  @!P0 LDG.E.EL.128 R8, desc[UR8][R22.64] ;  /* 0x0000000816088981 */ /* 0x000ea2000c2e1d00 */
[----:B------:R-:W-:-:S03]  /*0250*/  LEA R27, R15, R18, 0xc ;  /* 0x000000120f1b7211 */ /* 0x000fc600078e60ff */
[----:B------:R3:W5:Y:S01]  /*0260*/  @!P1 LDG.E.EL R16, desc[UR8][R24.64] ;  /* 0x0000000818109981 */ /* 0x000762000c2e1900 */
[----:B------:R-:W-:Y:S01]  /*0270*/  IMAD.WIDE R28, R29, 0x4, R4 ;  /* 0x000000041d1c7825 */ /* 0x000fe200078e0204 */
[----:B------:R-:W-:Y:S02]  /*0280*/  MOV R18, RZ ;  /* 0x000000ff00127202 */ /* 0x000fe40000000f00 */
[----:B------:R-:W-:Y:S02]  /*0290*/  CS2R R4, SRZ ;  /* 0x0000000000047805 */ /* 0x000fe4000001ff00 */
[----:B------:R-:W-:Y:S01]  /*02a0*/  CS2R R6, SRZ ;  /* 0x0000000000067805 */ /* 0x000fe2000001ff00 */
[----:B------:R-:W-:Y:S01]  /*02b0*/  IMAD.WIDE R26, R27, 0x4, R2 ;  /* 0x000000041b1a7825 */ /* 0x000fe200078e0202 */
[----:B------:R-:W5:Y:S04]  /*02c0*/  @!P1 LDG.E.EL R18, desc[UR8][R28.64] ;  /* 0x000000081c129981 */ /* 0x000f68000c2e1900 */
[----:B------:R3:W5:Y:S01]  /*02d0*/  @!P1 LDG.E.EL.128 R4, desc[UR8][R26.64] ;  /* 0x000000081a049981 */ /* 0x000762000c2e1d00 */
[----:B-1----:R-:W3:Y:S01]  /*02e0*/  S2R R20, SR_TID.X ;  /* 0x0000000000147919 */ /* 0x002ee20000002100 */
[----:B------:R-:W-:-:S02]  /*02f0*/  SHF.R.U32.HI R3, RZ, 0x6, R0 ;  /* 0x00000006ff037819 */ /* 0x000fc40000011600 */
[----:B------:R-:W-:Y:S02]  /*0300*/  MOV R2, UR4 ;  /* 0x0000000400027c02 */ /* 0x000fe40008000f00 */
[----:B------:R-:W-:-:S04]  /*0310*/  SGXT.U32 R3, R3, 0x1 ;  /* 0x000000010303781a */ /* 0x000fc80000000000 */
[----:B------:R-:W-:Y:S01]  /*0320*/  LOP3.LUT R17, R2, 0x2, R3, 0xfe, !PT ;  /* 0x0000000202117812 */ /* 0x000fe200078efe03 */
[----:B------:R-:W1:Y:S01]  /*0330*/  S2UR UR6, SR_CgaCtaId ;  /* 0x00000000000679c3 */ /* 0x000e620000008800 */
[----:B------:R-:W-:Y:S02]  /*0340*/  LOP3.LUT R15, R2, 0x4, R3, 0xfe, !PT ;  /* 0x00000004020f7812 */ /* 0x000fe400078efe03 */
[----:B------:R-:W-:Y:S02]  /*0350*/  ISETP.GE.AND P1, PT, R17, 0xc, PT ;  /* 0x0000000c1100780c */ /* 0x000fe40003f26270 */
[C---:B---3--:R-:W-:Y:S02]  /*0360*/  SHF.L.U32 R24, R20.reuse, 0x2, RZ ;  /* 0x0000000214187819 */ /* 0x048fe400000006ff */
[----:B------:R-:W-:Y:S02]  /*0370*/  LOP3.LUT R22, R20, 0x40, RZ, 0xc0, !PT ;  /* 0x0000004014167812 */ /* 0x000fe400078ec0ff */
[----:B------:R-:W-:-:S04]  /*0380*/  LOP3.LUT R19, R24, 0xc0, RZ, 0xc0, !PT ;  /* 0x000000c018137812 */ /* 0x000fc800078ec0ff */
[----:B------:R-:W-:Y:S01]  /*0390*/  LEA R23, R22, R19, 0x2 ;  /* 0x0000001316177211 */ /* 0x000fe200078e10ff */
[----:B------:R-:W-:-:S05]  /*03a0*/  IMAD.HI R19, R17, 0x55555556, RZ ;  /* 0x5555555611137827 */ /* 0x000fca00078e02ff */
[----:B------:R-:W-:Y:S02]  /*03b0*/  LEA.HI R22, R19, R19, RZ, 0x1 ;  /* 0x0000001313167211 */ /* 0x000fe400078f08ff */
[----:B0-----:R-:W-:-:S03]  /*03c0*/  LOP3.LUT R26, R23, 0x3c, R24, 0xf8, !PT ;  /* 0x0000003c171a7812 */ /* 0x001fc600078ef818 */
[----:B------:R-:W-:Y:S02]  /*03d0*/  IMAD R17, R22, -0x3, R17 ;  /* 0xfffffffd16117824 */ /* 0x000fe400078e0211 */
[----:B------:R-:W-:Y:S01]  /*03e0*/  IMAD.HI R21, R15, 0x55555556, RZ ;  /* 0x555555560f157827 */ /* 0x000fe200078e02ff */
[----:B------:R-:W-:-:S03]  /*03f0*/  LEA.HI R19, R23, R26, RZ, 0x1a ;  /* 0x0000001a17137211 */ /* 0x000fc600078fd0ff */
[----:B------:R-:W-:Y:S01]  /*0400*/  IMAD R17, R22, 0x3000, R17 ;  /* 0x0000300016117824 */ /* 0x000fe200078e0211 */
[----:B------:R-:W-:Y:S02]  /*0410*/  LOP3.LUT R22, R20, 0x7f, RZ, 0xc0, !PT ;  /* 0x0000007f14167812 */ /* 0x000fe400078ec0ff */
[----:B------:R-:W-:Y:S02]  /*0420*/  SHF.R.U32.HI R23, RZ, 0x6, R20 ;  /* 0x00000006ff177819 */ /* 0x000fe40000011614 */
[----:B------:R-:W-:Y:S02]  /*0430*/  LEA.HI R24, R21, R21, RZ, 0x1 ;  /* 0x0000001515187211 */ /* 0x000fe400078f08ff */
[C---:B------:R-:W-:Y:S02]  /*0440*/  LOP3.LUT R21, R22.reuse, 0x80, RZ, 0xfc, !PT ;  /* 0x0000008016157812 */ /* 0x040fe400078efcff */
[----:B------:R-:W-:Y:S02]  /*0450*/  SGXT.U32 R23, R23, 0x1 ;  /* 0x000000011717781a */ /* 0x000fe40000000000 */
[----:B------:R-:W-:-:S02]  /*0460*/  LOP3.LUT R25, R22, 0x100, RZ, 0xfc, !PT ;  /* 0x0000010016197812 */ /* 0x000fc400078efcff */
[----:B------:R-:W-:Y:S02]  /*0470*/  LOP3.LUT R27, R22, 0x180, RZ, 0xfc, !PT ;  /* 0x00000180161b7812 */ /* 0x000fe400078efcff */
[-C--:B------:R-:W-:Y:S02]  /*0480*/  LEA.HI R20, R21, R22.reuse, RZ, 0x1a ;  /* 0x0000001615147211 */ /* 0x080fe400078fd0ff */
[----:B------:R-:W-:Y:S02]  /*0490*/  IADD3 R23, R23, R22, RZ ;  /* 0x0000001617177210 */ /* 0x000fe40007ffe0ff */
[-C--:B------:R-:W-:Y:S02]  /*04a0*/  LEA.HI R21, R25, R22.reuse, RZ, 0x1a ;  /* 0x0000001619157211 */ /* 0x080fe400078fd0ff */
[----:B------:R-:W-:Y:S01]  /*04b0*/  LEA.HI R22, R27, R22, RZ, 0x1a ;  /* 0x000000161b167211 */ /* 0x000fe200078fd0ff */
[----:B------:R-:W-:Y:S02]  /*04c0*/  UMOV UR5, 0x400 ;  /* 0x0000040000057882 */ /* 0x000fe40000000000 */
[----:B-1----:R-:W-:Y:S01]  /*04d0*/  UPRMT UR5, UR6, 0x654, UR5 ;  /* 0x0000065406057896 */ /* 0x002fe20008000005 */
[----:B------:R-:W-:-:S02]  /*04e0*/  LOP3.LUT R0, R13, 0x3f, R0, 0xf8, !PT ;  /* 0x0000003f0d007812 */ /* 0x000fc400078ef800 */
[----:B------:R-:W-:-:S03]  /*04f0*/  ISETP.GE.AND P0, PT, R15, 0xc, PT ;  /* 0x0000000c0f00780c */ /* 0x000fc60003f06270 */
[----:B------:R-:W-:Y:S02]  /*0500*/  LEA R23, R23, UR5, 0x2 ;  /* 0x0000000517177c11 */ /* 0x000fe4000f8e10ff */
[----:B------:R-:W-:Y:S01]  /*0510*/  LEA R20, R20, UR5, 0x2 ;  /* 0x0000000514147c11 */ /* 0x000fe2000f8e10ff */
[----:B------:R-:W-:Y:S01]  /*0520*/  IMAD R15, R24, -0x3, R15 ;  /* 0xfffffffd180f7824 */ /* 0x000fe200078e020f */
[----:B------:R-:W-:-:S03]  /*0530*/  LOP3.LUT R13, R2, 0x6, R3, 0xfe, !PT ;  /* 0x00000006020d7812 */ /* 0x000fc600078efe03 */
[----:B------:R-:W-:Y:S02]  /*0540*/  IMAD R15, R24, 0x3000, R15 ;  /* 0x00003000180f7824 */ /* 0x000fe400078e020f */
[C---:B------:R-:W-:Y:S01]  /*0550*/  IMAD.HI R24, R13.reuse, 0x55555556, RZ ;  /* 0x555555560d187827 */ /* 0x040fe200078e02ff */
[----:B------:R-:W-:-:S04]  /*0560*/  ISETP.GE.AND P2, PT, R13, 0xc, PT ;  /* 0x0000000c0d00780c */ /* 0x000fc80003f46270 */
[----:B------:R-:W-:-:S05]  /*0570*/  LEA.HI R24, R24, R24, RZ, 0x1 ;  /* 0x0000001818187211 */ /* 0x000fca00078f08ff */
[----:B------:R-:W-:-:S04]  /*0580*/  IMAD R13, R24, -0x3, R13 ;  /* 0xfffffffd180d7824 */ /* 0x000fc800078e020d */
[----:B------:R-:W-:Y:S02]  /*0590*/  IMAD R13, R24, 0x3000, R13 ;  /* 0x00003000180d7824 */ /* 0x000fe400078e020d */
[----:B------:R-:W-:Y:S01]  /*05a0*/  IMAD R17, R0, 0x3, R17 ;  /* 0x0000000300117824 */ /* 0x000fe200078e0211 */
[----:B------:R-:W-:Y:S01]  /*05b0*/  UISETP.GE.AND UP0, UPT, UR4, URZ, UPT ;  /* 0x0000003f0400728c */ /* 0x000fe2000bf06270 */
[C---:B----4-:R-:W-:Y:S02]  /*05c0*/  FSETP.GT.AND P3, PT, |R14|.reuse, 8.50705917302346158658e+37, PT ;  /* 0x7e8000000e00780b */ /* 0x050fe40003f64200 */
[----:B------:R-:W-:-:S11]  /*05d0*/  FSETP.GEU.AND P5, PT, |R14|, 1.175494350822287508e-38, PT ;  /* 0x008000000e00780b */ /* 0x000fd60003fae200 */
[----:B------:R-:W-:-:S04]  /*05e0*/  @P3 FMUL R14, R14, 0.25 ;  /* 0x3e8000000e0e3820 */ /* 0x000fc80000400000 */
[----:B------:R-:W-:-:S06]  /*05f0*/  @!P5 FMUL R14, R14, 16777216 ;  /* 0x4b8000000e0ed820 */ /* 0x000fcc0000400000 */
[----:B------:R-:W0:Y:S01]  /*0600*/  MUFU.RCP R14, R14 ;  /* 0x0000000e000e7308 */ /* 0x000e220000001000 */
[C---:B--2---:R-:W-:Y:S01]  /*0610*/  FADD R25, -R12.reuse, R8 ;  /* 0x000000080c197221 */ /* 0x044fe20000000100 */
[C---:B------:R-:W-:Y:S01]  /*0620*/  FADD R9, -R12.reuse, R9 ;  /* 0x000000090c097221 */ /* 0x040fe20000000100 */
[C---:B------:R-:W-:Y:S01]  /*0630*/  FADD R27, -R12.reuse, R10 ;  /* 0x0000000a0c1b7221 */ /* 0x040fe20000000100 */
[----:B------:R-:W-:Y:S01]  /*0640*/  FADD R11, -R12, R11 ;  /* 0x0000000b0c0b7221 */ /* 0x000fe20000000100 */
[----:B------:R-:W-:Y:S01]  /*0650*/  @P3 FMUL R25, R25, 0.25 ;  /* 0x3e80000019193820 */ /* 0x000fe20000400000 */
[----:B------:R-:W-:Y:S01]  /*0660*/  @P3 FMUL R9, R9, 0.25 ;  /* 0x3e80000009093820 */ /* 0x000fe20000400000 */
[----:B------:R-:W-:Y:S01]  /*0670*/  @P3 FMUL R27, R27, 0.25 ;  /* 0x3e8000001b1b3820 */ /* 0x000fe20000400000 */
[----:B------:R-:W-:Y:S01]  /*0680*/  @P3 FMUL R11, R11, 0.25 ;  /* 0x3e8000000b0b3820 */ /* 0x000fe20000400000 */
[----:B------:R-:W-:Y:S01]  /*0690*/  @!P5 FMUL R25, R25, 16777216 ;  /* 0x4b8000001919d820 */ /* 0x000fe20000400000 */
[----:B------:R-:W-:Y:S01]  /*06a0*/  @!P5 FMUL R9, R9, 16777216 ;  /* 0x4b8000000909d820 */ /* 0x000fe20000400000 */
[----:B------:R-:W-:Y:S01]  /*06b0*/  @!P5 FMUL R27, R27, 16777216 ;  /* 0x4b8000001b1bd820 */ /* 0x000fe20000400000 */
[----:B------:R-:W-:Y:S01]  /*06c0*/  @!P5 FMUL R11, R11, 16777216 ;  /* 0x4b8000000b0bd820 */ /* 0x000fe20000400000 */
[----:B------:R-:W-:Y:S01]  /*06d0*/  LEA R10, R19, UR5, 0x2 ;  /* 0x00000005130a7c11 */ /* 0x000fe2000f8e10ff */
[C---:B0-----:R-:W-:Y:S01]  /*06e0*/  FMUL R25, R14.reuse, R25 ;  /* 0x000000190e197220 */ /* 0x041fe20000400000 */
[C---:B------:R-:W-:Y:S01]  /*06f0*/  FMUL R9, R14.reuse, R9 ;  /* 0x000000090e097220 */ /* 0x040fe20000400000 */
[C---:B------:R-:W-:Y:S01]  /*0700*/  FMUL R27, R14.reuse, R27 ;  /* 0x0000001b0e1b7220 */ /* 0x040fe20000400000 */
[----:B------:R-:W-:-:S02]  /*0710*/  FMUL R11, R14, R11 ;  /* 0x0000000b0e0b7220 */ /* 0x000fc40000400000 */
[----:B------:R-:W-:Y:S04]  /*0720*/  STS [R10], R25 ;  /* 0x000000190a007388 */ /* 0x000fe80000000800 */
[----:B------:R-:W-:Y:S04]  /*0730*/  STS [R10+0x4], R9 ;  /* 0x000004090a007388 */ /* 0x000fe80000000800 */
[----:B------:R0:W-:Y:S04]  /*0740*/  STS [R10+0x8], R27 ;  /* 0x0000081b0a007388 */ /* 0x0001e80000000800 */
[----:B------:R1:W-:Y:S01]  /*0750*/  STS [R10+0xc], R11 ;  /* 0x00000c0b0a007388 */ /* 0x0003e20000000800 */
[----:B------:R-:W-:Y:S01]  /*0760*/  BAR.SYNC.DEFER_BLOCKING 0x0 ;  /* 0x0000000000007b1d */ /* 0x000fe20000010000 */
[----:B-----5:R-:W-:-:S02]  /*0770*/  FSETP.GT.AND P4, PT, |R16|, 8.50705917302346158658e+37, PT ;  /* 0x7e8000001000780b */ /* 0x020fc40003f84200 */
[----:B------:R-:W-:Y:S01]  /*0780*/  FSETP.GEU.AND P6, PT, |R16|, 1.175494350822287508e-38, PT ;  /* 0x008000001000780b */ /* 0x000fe20003fce200 */
[C---:B------:R-:W-:Y:S01]  /*0790*/  FADD R4, -R18.reuse, R4 ;  /* 0x0000000412047221 */ /* 0x040fe20000000100 */
[C---:B------:R-:W-:Y:S01]  /*07a0*/  FADD R5, -R18.reuse, R5 ;  /* 0x0000000512057221 */ /* 0x040fe20000000100 */
[C---:B------:R-:W-:Y:S01]  /*07b0*/  FADD R6, -R18.reuse, R6 ;  /* 0x0000000612067221 */ /* 0x040fe20000000100 */
[----:B------:R-:W-:Y:S01]  /*07c0*/  FADD R7, -R18, R7 ;  /* 0x0000000712077221 */ /* 0x000fe20000000100 */
[----:B0-----:R-:W-:Y:S02]  /*07d0*/  LEA R27, R21, UR5, 0x2 ;  /* 0x00000005151b7c11 */ /* 0x001fe4000f8e10ff */
[----:B------:R-:W-:-:S04]  /*07e0*/  LEA R18, R22, UR5, 0x2 ;  /* 0x0000000516127c11 */ /* 0x000fc8000f8e10ff */
[----:B------:R-:W-:-:S04]  /*07f0*/  @P4 FMUL R16, R16, 0.25 ;  /* 0x3e80000010104820 */ /* 0x000fc80000400000 */
[----:B------:R-:W-:Y:S01]  /*0800*/  @!P6 FMUL R16, R16, 16777216 ;  /* 0x4b8000001010e820 */ /* 0x000fe20000400000 */
[----:B------:R-:W0:Y:S04]  /*0810*/  LDS R29, [R23] ;  /* 0x00000000171d7984 */ /* 0x000e280000000800 */
[----:B------:R-:W2:Y:S04]  /*0820*/  LDS R12, [R20+0x200] ;  /* 0x00020000140c7984 */ /* 0x000ea80000000800 */
[----:B------:R-:W3:Y:S04]  /*0830*/  LDS R19, [R27+0x400] ;  /* 0x000400001b137984 */ /* 0x000ee80000000800 */
[----:B------:R-:W4:Y:S01]  /*0840*/  LDS R21, [R18+0x600] ;  /* 0x0006000012157984 */ /* 0x000f220000000800 */
[----:B------:R-:W5:Y:S01]  /*0850*/  MUFU.RCP R16, R16 ;  /* 0x0000001000107308 */ /* 0x000f620000001000 */
        /* <DEDUP_REMOVED lines=8> */
[C---:B-----5:R-:W-:Y:S01]  /*08e0*/  FMUL R25, R16.reuse, R4 ;  /* 0x0000000410197220 */ /* 0x060fe20000400000 */
[----:B------:R-:W-:Y:S01]  /*08f0*/  BAR.SYNC.DEFER_BLOCKING 0x0 ;  /* 0x0000000000007b1d */ /* 0x000fe20000010000 */
[C---:B------:R-:W-:Y:S01]  /*0900*/  FMUL R24, R16.reuse, R5 ;  /* 0x0000000510187220 */ /* 0x040fe20000400000 */
[C---:B------:R-:W-:Y:S01]  /*0910*/  FMUL R26, R16.reuse, R6 ;  /* 0x00000006101a7220 */ /* 0x040fe20000400000 */
[----:B------:R-:W-:Y:S01]  /*0920*/  FMUL R16, R16, R7 ;  /* 0x0000000710107220 */ /* 0x000fe20000400000 */
[----:B-1----:R-:W-:-:S04]  /*0930*/  LOP3.LUT R11, R3, UR4, RZ, 0xfc, !PT ;  /* 0x00000004030b7c12 */ /* 0x002fc8000f8efcff */
[----:B------:R-:W1:Y:S01]  /*0940*/  LDC.64 R4, c[0x0][0x228] ;  /* 0x00008a00ff047b82 */ /* 0x000e620000000a00 */
[----:B------:R-:W-:Y:S04]  /*0950*/  STS [R10], R25 ;  /* 0x000000190a007388 */ /* 0x000fe80000000800 */
[----:B------:R-:W-:Y:S04]  /*0960*/  STS [R10+0x4], R24 ;  /* 0x000004180a007388 */ /* 0x000fe80000000800 */
[----:B------:R-:W-:Y:S04]  /*0970*/  STS [R10+0x8], R26 ;  /* 0x0000081a0a007388 */ /* 0x000fe80000000800 */
[----:B------:R5:W-:Y:S01]  /*0980*/  STS [R10+0xc], R16 ;  /* 0x00000c100a007388 */ /* 0x000be20000000800 */
[----:B------:R-:W-:Y:S01]  /*0990*/  BAR.SYNC.DEFER_BLOCKING 0x0 ;  /* 0x0000000000007b1d */ /* 0x000fe20000010000 */
[----:B------:R-:W-:Y:S01]  /*09a0*/  LOP3.LUT R9, R2, 0x8, R3, 0xfe, !PT ;  /* 0x0000000802097812 */ /* 0x000fe200078efe03 */
[----:B------:R-:W-:-:S04]  /*09b0*/  IMAD.HI R8, R11, 0x55555556, RZ ;  /* 0x555555560b087827 */ /* 0x000fc800078e02ff */
[----:B------:R-:W-:Y:S01]  /*09c0*/  IMAD.HI R14, R9, 0x55555556, RZ ;  /* 0x55555556090e7827 */ /* 0x000fe200078e02ff */
[----:B------:R-:W-:Y:S02]  /*09d0*/  LEA.HI R8, R8, R8, RZ, 0x1 ;  /* 0x0000000808087211 */ /* 0x000fe400078f08ff */
[----:B------:R-:W-:Y:S02]  /*09e0*/  LOP3.LUT R6, R2, 0xa, R3, 0xfe, !PT ;  /* 0x0000000a02067812 */ /* 0x000fe400078efe03 */
[----:B------:R-:W-:Y:S01]  /*09f0*/  ISETP.GE.AND P5, PT, R11, 0xc, PT ;  /* 0x0000000c0b00780c */ /* 0x000fe20003fa6270 */
[----:B------:R-:W-:Y:S01]  /*0a00*/  IMAD R11, R8, -0x3, R11 ;  /* 0xfffffffd080b7824 */ /* 0x000fe200078e020b */
[----:B------:R-:W-:Y:S02]  /*0a10*/  LOP3.LUT R7, R2, 0xc, R3, 0xfe, !PT ;  /* 0x0000000c02077812 */ /* 0x000fe400078efe03 */
[----:B------:R-:W-:Y:S01]  /*0a20*/  LEA.HI R14, R14, R14, RZ, 0x1 ;  /* 0x0000000e0e0e7211 */ /* 0x000fe200078f08ff */
[----:B------:R-:W3:Y:S04]  /*0a30*/  LDS R23, [R23] ;  /* 0x0000000017177984 */ /* 0x000ee80000000800 */
[----:B------:R0:W3:Y:S04]  /*0a40*/  LDS R25, [R20+0x200] ;  /* 0x0002000014197984 */ /* 0x0000e80000000800 */
[----:B------:R-:W3:Y:S01]  /*0a50*/  LDS R27, [R27+0x400] ;  /* 0x000400001b1b7984 */ /* 0x000ee20000000800 */
[----:B------:R-:W-:Y:S01]  /*0a60*/  ISETP.GE.AND P4, PT, R9, 0xc, PT ;  /* 0x0000000c0900780c */ /* 0x000fe20003f86270 */
[----:B-----5:R-:W-:-:S04]  /*0a70*/  IMAD.HI R10, R6, 0x55555556, RZ ;  /* 0x55555556060a7827 */ /* 0x020fc800078e02ff */
[----:B------:R-:W-:Y:S02]  /*0a80*/  IMAD R16, R0, 0x3, R11 ;  /* 0x0000000300107824 */ /* 0x000fe400078e020b */
[----:B------:R-:W-:Y:S02]  /*0a90*/  IMAD R9, R14, -0x3, R9 ;  /* 0xfffffffd0e097824 */ /* 0x000fe400078e0209 */
[----:B------:R-:W-:-:S04]  /*0aa0*/  IMAD.HI R11, R7, 0x55555556, RZ ;  /* 0x55555556070b7827 */ /* 0x000fc800078e02ff */
[----:B------:R-:W-:Y:S01]  /*0ab0*/  IMAD R16, R8, 0x3000, R16 ;  /* 0x0000300008107824 */ /* 0x000fe200078e0210 */
[----:B------:R-:W-:Y:S01]  /*0ac0*/  LEA.HI R8, R10, R10, RZ, 0x1 ;  /* 0x0000000a0a087211 */ /* 0x000fe200078f08ff */
[----:B------:R-:W-:Y:S01]  /*0ad0*/  IMAD R9, R14, 0x3000, R9 ;  /* 0x000030000e097824 */ /* 0x000fe200078e0209 */
[----:B------:R-:W-:Y:S01]  /*0ae0*/  LEA.HI R14, R11, R11, RZ, 0x1 ;  /* 0x0000000b0b0e7211 */ /* 0x000fe200078f08ff */
[----:B-1----:R-:W-:Y:S01]  /*0af0*/  IMAD.WIDE R10, R16, 0x4, R4 ;  /* 0x00000004100a7825 */ /* 0x002fe200078e0204 */
[----:B------:R-:W-:-:S03]  /*0b00*/  ISETP.GE.AND P3, PT, R6, 0xc, PT ;  /* 0x0000000c0600780c */ /* 0x000fc60003f66270 */
[----:B------:R-:W-:Y:S02]  /*0b10*/  IMAD R6, R8, -0x3, R6 ;  /* 0xfffffffd08067824 */ /* 0x000fe400078e0206 */
[----:B------:R-:W-:Y:S01]  /*0b20*/  IMAD.WIDE R16, R17, 0x4, R4 ;  /* 0x0000000411107825 */ /* 0x000fe200078e0204 */
[----:B0-----:R0:W-:Y:S03]  /*0b30*/  @!P5 STG.E desc[UR8][R10.64], R29 ;  /* 0x0000001d0a00d986 */ /* 0x0011e6000c101908 */
[----:B------:R-:W-:Y:S01]  /*0b40*/  IMAD R7, R14, -0x3, R7 ;  /* 0xfffffffd0e077824 */ /* 0x000fe200078e0207 */
[----:B--2---:R1:W-:Y:S01]  /*0b50*/  @!P1 STG.E desc[UR8][R16.64], R12 ;  /* 0x0000000c10009986 */ /* 0x0043e2000c101908 */
[----:B------:R-:W-:Y:S01]  /*0b60*/  IMAD R6, R8, 0x3000, R6 ;  /* 0x0000300008067824 */ /* 0x000fe200078e0206 */
[----:B------:R-:W-:Y:S01]  /*0b70*/  PLOP3.LUT P1, PT, PT, PT, UP0, 0x80, 0x0 ;  /* 0x000000000000781c */ /* 0x000fe20003f2f008 */
[----:B------:R-:W-:Y:S01]  /*0b80*/  IMAD R8, R14, 0x3000, R7 ;  /* 0x000030000e087824 */ /* 0x000fe200078e0207 */
[----:B------:R-:W-:Y:S01]  /*0b90*/  PLOP3.LUT P5, PT, PT, PT, UP0, 0x40, 0x0 ;  /* 0x000000000000781c */ /* 0x000fe20003fae808 */
[----:B------:R-:W-:-:S02]  /*0ba0*/  IMAD R7, R0, 0x3, R15 ;  /* 0x0000000300077824 */ /* 0x000fc400078e020f */
[C---:B------:R-:W-:Y:S02]  /*0bb0*/  IMAD R13, R0.reuse, 0x3, R13 ;  /* 0x00000003000d7824 */ /* 0x040fe400078e020d */
[C---:B------:R-:W-:Y:S02]  /*0bc0*/  IMAD R15, R0.reuse, 0x3, R9 ;  /* 0x00000003000f7824 */ /* 0x040fe400078e0209 */
[C---:B------:R-:W-:Y:S02]  /*0bd0*/  IMAD R14, R0.reuse, 0x3, R6 ;  /* 0x00000003000e7824 */ /* 0x040fe400078e0206 */
[----:B------:R-:W-:Y:S02]  /*0be0*/  IMAD R20, R0, 0x3, R8 ;  /* 0x0000000300147824 */ /* 0x000fe400078e0208 */
[----:B------:R-:W-:-:S04]  /*0bf0*/  IMAD.WIDE R6, R7, 0x4, R4 ;  /* 0x0000000407067825 */ /* 0x000fc800078e0204 */
[--C-:B------:R-:W-:Y:S01]  /*0c00*/  IMAD.WIDE R8, R13, 0x4, R4.reuse ;  /* 0x000000040d087825 */ /* 0x100fe200078e0204 */
[----:B---3--:R2:W-:Y:S03]  /*0c10*/  @!P0 STG.E desc[UR8][R6.64], R19 ;  /* 0x0000001306008986 */ /* 0x0085e6000c101908 */
[--C-:B0-----:R-:W-:Y:S01]  /*0c20*/  IMAD.WIDE R10, R15, 0x4, R4.reuse ;  /* 0x000000040f0a7825 */ /* 0x101fe200078e0204 */
[----:B----4-:R2:W-:Y:S03]  /*0c30*/  @!P2 STG.E desc[UR8][R8.64], R21 ;  /* 0x000000150800a986 */ /* 0x0105e6000c101908 */
[--C-:B-1----:R-:W-:Y:S01]  /*0c40*/  IMAD.WIDE R12, R14, 0x4, R4.reuse ;  /* 0x000000040e0c7825 */ /* 0x102fe200078e0204 */
[----:B------:R2:W-:Y:S03]  /*0c50*/  @!P4 STG.E desc[UR8][R10.64], R23 ;  /* 0x000000170a00c986 */ /* 0x0005e6000c101908 */
[----:B------:R-:W-:Y:S01]  /*0c60*/  IMAD.WIDE R14, R20, 0x4, R4 ;  /* 0x00000004140e7825 */ /* 0x000fe200078e0204 */
[----:B------:R2:W-:Y:S04]  /*0c70*/  @!P3 STG.E desc[UR8][R12.64], R25 ;  /* 0x000000190c00b986 */ /* 0x0005e8000c101908 */
[----:B------:R2:W-:Y:S01]  /*0c80*/  @!P1 STG.E desc[UR8][R14.64], R27 ;  /* 0x0000001b0e009986 */ /* 0x0005e2000c101908 */
[----:B------:R-:W-:Y:S05]  /*0c90*/  @!P5 EXIT ;  /* 0x000000000000d94d */ /* 0x000fea0003800000 */
[----:B--2---:R-:W0:Y:S01]  /*0ca0*/  LDS R7, [R18+0x600] ;  /* 0x0006000012077984 */ /* 0x004e220000000800 */
[----:B------:R-:W-:-:S05]  /*0cb0*/  LOP3.LUT R2, R2, 0xe, R3, 0xfe, !PT ;  /* 0x0000000e02027812 */ /* 0x000fca00078efe03 */
[----:B------:R-:W-:-:S05]  /*0cc0*/  IMAD.HI R3, R2, 0x55555556, RZ ;  /* 0x5555555602037827 */ /* 0x000fca00078e02ff */
[----:B------:R-:W-:-:S05]  /*0cd0*/  LEA.HI R3, R3, R3, RZ, 0x1 ;  /* 0x0000000303037211 */ /* 0x000fca00078f08ff */
[----:B------:R-:W-:-:S04]  /*0ce0*/  IMAD R2, R3, -0x3, R2 ;  /* 0xfffffffd03027824 */ /* 0x000fc800078e0202 */
[----:B------:R-:W-:-:S04]  /*0cf0*/  IMAD R3, R3, 0x3000, R2 ;  /* 0x0000300003037824 */ /* 0x000fc800078e0202 */
[----:B------:R-:W-:-:S04]  /*0d00*/  IMAD R3, R0, 0x3, R3 ;  /* 0x0000000300037824 */ /* 0x000fc800078e0203 */
[----:B------:R-:W-:-:S05]  /*0d10*/  IMAD.WIDE R4, R3, 0x4, R4 ;  /* 0x0000000403047825 */ /* 0x000fca00078e0204 */
[----:B0-----:R-:W-:Y:S01]  /*0d20*/  STG.E desc[UR8][R4.64], R7 ;  /* 0x0000000704007986 */ /* 0x001fe2000c101908 */
[----:B------:R-:W-:Y:S05]  /*0d30*/  EXIT ;  /* 0x000000000000794d */ /* 0x000fea0003800000 */
.L_x_0:
[----:B------:R-:W-:-:S00]  /*0d40*/  BRA `(.L_x_0) ;  /* 0xfffffffc00fc7947 */ /* 0x000fc0000383ffff */
[----:B------:R-:W-:-:S00]  /*0d50*/  NOP ;  /* 0x0000000000007918 */ /* 0x000fc00000000000 */
        /* <DEDUP_REMOVED lines=10> */
.L_x_1:


//--------------------- .nv.shared.triton_poi_fused_div_sub_2 --------------------------
	.section	.nv.shared.triton_poi_fused_div_sub_2,"aw",@nobits
	.sectionflags	@""
	.align	16
	.zero		1024


//--------------------- .nv.constant0.triton_poi_fused_div_sub_2 --------------------------
	.section	.nv.constant0.triton_poi_fused_div_sub_2,"a",@progbits
	.sectionflags	@""
	.align	4
.nv.constant0.triton_poi_fused_div_sub_2:
	.zero		568
